//
// Generated by NVIDIA NVVM Compiler
//
// Compiler Build ID: CL-36424714
// Cuda compilation tools, release 13.0, V13.0.88
// Based on NVVM 20.0.0
//

.version 9.0
.target sm_100
.address_size 64

	// .globl	_Z14mapping_kernelPjS_j

.visible .entry _Z14mapping_kernelPjS_j(
	.param .u64 .ptr .align 1 _Z14mapping_kernelPjS_j_param_0,
	.param .u64 .ptr .align 1 _Z14mapping_kernelPjS_j_param_1,
	.param .u32 _Z14mapping_kernelPjS_j_param_2
)
{
	.reg .pred 	%p<2>;
	.reg .b32 	%r<7>;
	.reg .b64 	%rd<8>;

	ld.param.u64 	%rd1, [_Z14mapping_kernelPjS_j_param_0];
	ld.param.u64 	%rd2, [_Z14mapping_kernelPjS_j_param_1];
	ld.param.u32 	%r2, [_Z14mapping_kernelPjS_j_param_2];
	mov.u32 	%r3, %tid.x;
	mov.u32 	%r4, %ntid.x;
	mov.u32 	%r5, %ctaid.x;
	mad.lo.s32 	%r1, %r4, %r5, %r3;
	setp.ge.u32 	%p1, %r1, %r2;
	@%p1 bra 	$L__BB0_2;
	cvta.to.global.u64 	%rd3, %rd2;
	cvta.to.global.u64 	%rd4, %rd1;
	mul.wide.u32 	%rd5, %r1, 4;
	add.s64 	%rd6, %rd3, %rd5;
	ld.global.u32 	%r6, [%rd6];
	add.s64 	%rd7, %rd4, %rd5;
	st.global.u32 	[%rd7], %r6;
$L__BB0_2:
	ret;

}


// ===== COMPILED SASS (sm_100) =====

	.target	sm_100

	.elftype	@"ET_EXEC"


//--------------------- .note.nv.tkinfo           --------------------------
	.section	.note.nv.tkinfo,"",@"SHT_NOTE"
	.sectionflags	@"SHF_NOTE_NV_TKINFO"
	.tkinfo
        /*0018*/ 	.word	0x00000002
        /*0030*/ 	.string	""
        /*0030*/ 	.string	"ptxas"
        /*0030*/ 	.string	"Cuda compilation tools, release 13.0, V13.0.88"
        /*0030*/ 	.string	"Build cuda_13.0.r13.0/compiler.36424714_0"
        /*0030*/ 	.string	"-arch sm_100 -m 64 "



//--------------------- .note.nv.cuinfo           --------------------------
	.section	.note.nv.cuinfo,"",@"SHT_NOTE"
	.sectionflags	@"SHF_NOTE_NV_CUINFO"
        /*0018*/ 	.short	0x0002
        /*001a*/ 	.short	0x0064
        /*001c*/ 	.short	0x0082
	.zero		2


//--------------------- .nv.info                  --------------------------
	.section	.nv.info,"",@"SHT_CUDA_INFO"
	.align	4


	//----- nvinfo : EIATTR_REGCOUNT
	.align		4
        /*0000*/ 	.byte	0x04, 0x2f
        /*0002*/ 	.short	(.L_1 - .L_0)
	.align		4
.L_0:
        /*0004*/ 	.word	index@(_Z14mapping_kernelPjS_j)
        /*0008*/ 	.word	0x0000000a


	//----- nvinfo : EIATTR_FRAME_SIZE
	.align		4
.L_1:
        /*000c*/ 	.byte	0x04, 0x11
        /*000e*/ 	.short	(.L_3 - .L_2)
	.align		4
.L_2:
        /*0010*/ 	.word	index@(_Z14mapping_kernelPjS_j)
        /*0014*/ 	.word	0x00000000


	//----- nvinfo : EIATTR_MIN_STACK_SIZE
	.align		4
.L_3:
        /*0018*/ 	.byte	0x04, 0x12
        /*001a*/ 	.short	(.L_5 - .L_4)
	.align		4
.L_4:
        /*001c*/ 	.word	index@(_Z14mapping_kernelPjS_j)
        /*0020*/ 	.word	0x00000000
.L_5:


//--------------------- .nv.compat                --------------------------
	.section	.nv.compat,"",@"SHT_CUDA_COMPAT_INFO"
	.align	4
        /*0000*/ 	.byte	0x02, 0x09, 0x00, 0x00, 0x02, 0x02, 0x01, 0x00, 0x02, 0x05, 0x05, 0x00, 0x03, 0x07, 0x01, 0x01
        /*0010*/ 	.byte	0x02, 0x03, 0x00, 0x00, 0x02, 0x06, 0x01, 0x00, 0x04, 0x0b, 0x08, 0x00, 0x09, 0x00, 0x00, 0x00
        /*0020*/ 	.byte	0x00, 0x00, 0x00, 0x00


//--------------------- .nv.info._Z14mapping_kernelPjS_j --------------------------
	.section	.nv.info._Z14mapping_kernelPjS_j,"",@"SHT_CUDA_INFO"
	.sectionflags	@""
	.align	4


	//----- nvinfo : EIATTR_CUDA_API_VERSION
	.align		4
        /*0000*/ 	.byte	0x04, 0x37
        /*0002*/ 	.short	(.L_7 - .L_6)
.L_6:
        /*0004*/ 	.word	0x00000082


	//----- nvinfo : EIATTR_KPARAM_INFO
	.align		4
.L_7:
        /*0008*/ 	.byte	0x04, 0x17
        /*000a*/ 	.short	(.L_9 - .L_8)
.L_8:
        /*000c*/ 	.word	0x00000000
        /*0010*/ 	.short	0x0002
        /*0012*/ 	.short	0x0010
        /*0014*/ 	.byte	0x00, 0xf0, 0x11, 0x00


	//----- nvinfo : EIATTR_KPARAM_INFO
	.align		4
.L_9:
        /*0018*/ 	.byte	0x04, 0x17
        /*001a*/ 	.short	(.L_11 - .L_10)
.L_10:
        /*001c*/ 	.word	0x00000000
        /*0020*/ 	.short	0x0001
        /*0022*/ 	.short	0x0008
        /*0024*/ 	.byte	0x00, 0xf5, 0x21, 0x00


	//----- nvinfo : EIATTR_KPARAM_INFO
	.align		4
.L_11:
        /*0028*/ 	.byte	0x04, 0x17
        /*002a*/ 	.short	(.L_13 - .L_12)
.L_12:
        /*002c*/ 	.word	0x00000000
        /*0030*/ 	.short	0x0000
        /*0032*/ 	.short	0x0000
        /*0034*/ 	.byte	0x00, 0xf5, 0x21, 0x00


	//----- nvinfo : EIATTR_SPARSE_MMA_MASK
	.align		4
.L_13:
        /*0038*/ 	.byte	0x03, 0x50
        /*003a*/ 	.short	0x0000


	//----- nvinfo : EIATTR_MAXREG_COUNT
	.align		4
        /*003c*/ 	.byte	0x03, 0x1b
        /*003e*/ 	.short	0x00ff


	//----- nvinfo : EIATTR_MERCURY_ISA_VERSION
	.align		4
        /*0040*/ 	.byte	0x03, 0x5f
        /*0042*/ 	.short	0x0101


	//----- nvinfo : EIATTR_VRC_CTA_INIT_COUNT
	.align		4
        /*0044*/ 	.byte	0x02, 0x4a
	.zero		1
	.zero		1


	//----- nvinfo : EIATTR_EXIT_INSTR_OFFSETS
	.align		4
        /*0048*/ 	.byte	0x04, 0x1c
        /*004a*/ 	.short	(.L_15 - .L_14)


	//   ....[0]....
.L_14:
        /*004c*/ 	.word	0x00000070


	//   ....[1]....
        /*0050*/ 	.word	0x000000f0


	//----- nvinfo : EIATTR_CBANK_PARAM_SIZE
	.align		4
.L_15:
        /*0054*/ 	.byte	0x03, 0x19
        /*0056*/ 	.short	0x0014


	//----- nvinfo : EIATTR_PARAM_CBANK
	.align		4
        /*0058*/ 	.byte	0x04, 0x0a
        /*005a*/ 	.short	(.L_17 - .L_16)
	.align		4
.L_16:
        /*005c*/ 	.word	index@(.nv.constant0._Z14mapping_kernelPjS_j)
        /*0060*/ 	.short	0x0380
        /*0062*/ 	.short	0x0014


	//----- nvinfo : EIATTR_SW_WAR
	.align		4
.L_17:
        /*0064*/ 	.byte	0x04, 0x36
        /*0066*/ 	.short	(.L_19 - .L_18)
.L_18:
        /*0068*/ 	.word	0x00000008
.L_19:


//--------------------- .nv.callgraph             --------------------------
	.section	.nv.callgraph,"",@"SHT_CUDA_CALLGRAPH"
	.align	4
	.sectionentsize	8
	.align		4
        /*0000*/ 	.word	0x00000000
	.align		4
        /*0004*/ 	.word	0xffffffff
	.align		4
        /*0008*/ 	.word	0x00000000
	.align		4
        /*000c*/ 	.word	0xfffffffe
	.align		4
        /*0010*/ 	.word	0x00000000
	.align		4
        /*0014*/ 	.word	0xfffffffd
	.align		4
        /*0018*/ 	.word	0x00000000
	.align		4
        /*001c*/ 	.word	0xfffffffc


//--------------------- .text._Z14mapping_kernelPjS_j --------------------------
	.section	.text._Z14mapping_kernelPjS_j,"ax",@progbits
	.align	128
        .global         _Z14mapping_kernelPjS_j
        .type           _Z14mapping_kernelPjS_j,@function
        .size           _Z14mapping_kernelPjS_j,(.L_x_1 - _Z14mapping_kernelPjS_j)
        .other          _Z14mapping_kernelPjS_j,@"STO_CUDA_ENTRY STV_DEFAULT"
_Z14mapping_kernelPjS_j:
.text._Z14mapping_kernelPjS_j:
[----:B------:R-:W-:Y:S01]  /*0000*/  LDC R1, c[0x0][0x37c] ;  /* 0x0000df00ff017b82 */ /* 0x000fe20000000800 */
[----:B------:R-:W0:Y:S01]  /*0010*/  S2R R7, SR_TID.X ;  /* 0x0000000000077919 */ /* 0x000e220000002100 */
[----:B------:R-:W0:Y:S01]  /*0020*/  LDCU UR4, c[0x0][0x360] ;  /* 0x00006c00ff0477ac */ /* 0x000e220008000800 */
[----:B------:R-:W0:Y:S01]  /*0030*/  S2R R0, SR_CTAID.X ;  /* 0x0000000000007919 */ /* 0x000e220000002500 */
[----:B------:R-:W1:Y:S01]  /*0040*/  LDCU UR5, c[0x0][0x390] ;  /* 0x00007200ff0577ac */ /* 0x000e620008000800 */
[----:B0-----:R-:W-:-:S05]  /*0050*/  IMAD R7, R0, UR4, R7 ;  /* 0x0000000400077c24 */ /* 0x001fca000f8e0207 */
[----:B-1----:R-:W-:-:S13]  /*0060*/  ISETP.GE.U32.AND P0, PT, R7, UR5, PT ;  /* 0x0000000507007c0c */ /* 0x002fda000bf06070 */
[----:B------:R-:W-:Y:S05]  /*0070*/  @P0 EXIT ;  /* 0x000000000000094d */ /* 0x000fea0003800000 */
[----:B------:R-:W0:Y:S01]  /*0080*/  LDC.64 R2, c[0x0][0x388] ;  /* 0x0000e200ff027b82 */ /* 0x000e220000000a00 */
[----:B------:R-:W1:Y:S07]  /*0090*/  LDCU.64 UR4, c[0x0][0x358] ;  /* 0x00006b00ff0477ac */ /* 0x000e6e0008000a00 */
[----:B------:R-:W2:Y:S01]  /*00a0*/  LDC.64 R4, c[0x0][0x380] ;  /* 0x0000e000ff047b82 */ /* 0x000ea20000000a00 */
[----:B0-----:R-:W-:-:S06]  /*00b0*/  IMAD.WIDE.U32 R2, R7, 0x4, R2 ;  /* 0x0000000407027825 */ /* 0x001fcc00078e0002 */
[----:B-1----:R-:W3:Y:S01]  /*00c0*/  LDG.E R3, desc[UR4][R2.64] ;  /* 0x0000000402037981 */ /* 0x002ee2000c1e1900 */
[----:B--2---:R-:W-:-:S05]  /*00d0*/  IMAD.WIDE.U32 R4, R7, 0x4, R4 ;  /* 0x0000000407047825 */ /* 0x004fca00078e0004 */
[----:B---3--:R-:W-:Y:S01]  /*00e0*/  STG.E desc[UR4][R4.64], R3 ;  /* 0x0000000304007986 */ /* 0x008fe2000c101904 */
[----:B------:R-:W-:Y:S05]  /*00f0*/  EXIT ;  /* 0x000000000000794d */ /* 0x000fea0003800000 */
.L_x_0:
[----:B------:R-:W-:-:S00]  /*0100*/  BRA `(.L_x_0) ;  /* 0xfffffffc00fc7947 */ /* 0x000fc0000383ffff */
[----:B------:R-:W-:-:S00]  /*0110*/  NOP ;  /* 0x0000000000007918 */ /* 0x000fc00000000000 */
        /* <DEDUP_REMOVED lines=14> */
.L_x_1:


//--------------------- .nv.shared.reserved.0     --------------------------
	.section	.nv.shared.reserved.0,"aw",@nobits
	.weak		__nv_reservedSMEM_offset_0_alias
	.size		__nv_reservedSMEM_offset_0_alias, 0, 64
	.other		__nv_reservedSMEM_offset_0_alias,@"STO_CUDA_RESERVED_SHARED STV_DEFAULT"
__nv_reservedSMEM_offset_0_alias:
	.zero		0
	.zero		64


//--------------------- .nv.constant0._Z14mapping_kernelPjS_j --------------------------
	.section	.nv.constant0._Z14mapping_kernelPjS_j,"a",@progbits
	.sectionflags	@""
	.align	4
.nv.constant0._Z14mapping_kernelPjS_j:
	.zero		916


//--------------------- SYMBOLS --------------------------

	.type		.nv.reservedSmem.offset0,@object
	.size		.nv.reservedSmem.offset0,0x4
